//
// Generated by NVIDIA NVVM Compiler
//
// Compiler Build ID: CL-36424714
// Cuda compilation tools, release 13.0, V13.0.88
// Based on NVVM 20.0.0
//

.version 9.0
.target sm_100
.address_size 64

	// .globl	_Z6reduceILi1024EEvPfi
.extern .func  (.param .b32 func_retval0) vprintf
(
	.param .b64 vprintf_param_0,
	.param .b64 vprintf_param_1
)
;
// _ZZ6reduceILi1024EEvPfiE8shareMem has been demoted
.global .align 1 .b8 $str[25] = {110, 111, 119, 32, 114, 117, 110, 32, 111, 110, 32, 71, 80, 85, 32, 116, 114, 101, 97, 100, 58, 37, 100, 10};

.visible .entry _Z6reduceILi1024EEvPfi(
	.param .u64 .ptr .align 1 _Z6reduceILi1024EEvPfi_param_0,
	.param .u32 _Z6reduceILi1024EEvPfi_param_1
)
{
	.local .align 8 .b8 	__local_depot0[8];
	.reg .b64 	%SP;
	.reg .b64 	%SPL;
	.reg .pred 	%p<20>;
	.reg .b32 	%r<35>;
	.reg .b32 	%f<114>;
	.reg .b64 	%rd<24>;
	// demoted variable
	.shared .align 4 .b8 _ZZ6reduceILi1024EEvPfiE8shareMem[4096];
	mov.u64 	%SPL, __local_depot0;
	cvta.local.u64 	%SP, %SPL;
	ld.param.u64 	%rd8, [_Z6reduceILi1024EEvPfi_param_0];
	ld.param.u32 	%r20, [_Z6reduceILi1024EEvPfi_param_1];
	cvta.to.global.u64 	%rd1, %rd8;
	add.u64 	%rd9, %SP, 0;
	add.u64 	%rd10, %SPL, 0;
	mov.u32 	%r1, %tid.x;
	st.local.u32 	[%rd10], %r1;
	mov.u64 	%rd11, $str;
	cvta.global.u64 	%rd12, %rd11;
	{ // callseq 0, 0
	.param .b64 param0;
	st.param.b64 	[param0], %rd12;
	.param .b64 param1;
	st.param.b64 	[param1], %rd9;
	.param .b32 retval0;
	call.uni (retval0), 
	vprintf, 
	(
	param0, 
	param1
	);
	ld.param.b32 	%r21, [retval0];
	} // callseq 0
	bar.sync 	0;
	setp.ge.s32 	%p1, %r1, %r20;
	mov.f32 	%f113, 0f00000000;
	@%p1 bra 	$L__BB0_13;
	not.b32 	%r23, %r1;
	add.s32 	%r24, %r20, %r23;
	shr.u32 	%r25, %r24, 10;
	add.s32 	%r2, %r25, 1;
	and.b32  	%r3, %r2, 15;
	setp.lt.u32 	%p2, %r24, 15360;
	mov.f32 	%f113, 0f00000000;
	mov.u32 	%r31, %r1;
	@%p2 bra 	$L__BB0_4;
	and.b32  	%r26, %r2, 8388592;
	neg.s32 	%r29, %r26;
	mul.wide.u32 	%rd13, %r1, 4;
	add.s64 	%rd14, %rd13, %rd1;
	add.s64 	%rd22, %rd14, 32768;
	mov.f32 	%f113, 0f00000000;
	mov.u32 	%r31, %r1;
$L__BB0_3:
	.pragma "nounroll";
	ld.global.f32 	%f18, [%rd22+-32768];
	add.f32 	%f19, %f113, %f18;
	ld.global.f32 	%f20, [%rd22+-28672];
	add.f32 	%f21, %f19, %f20;
	ld.global.f32 	%f22, [%rd22+-24576];
	add.f32 	%f23, %f21, %f22;
	ld.global.f32 	%f24, [%rd22+-20480];
	add.f32 	%f25, %f23, %f24;
	ld.global.f32 	%f26, [%rd22+-16384];
	add.f32 	%f27, %f25, %f26;
	ld.global.f32 	%f28, [%rd22+-12288];
	add.f32 	%f29, %f27, %f28;
	ld.global.f32 	%f30, [%rd22+-8192];
	add.f32 	%f31, %f29, %f30;
	ld.global.f32 	%f32, [%rd22+-4096];
	add.f32 	%f33, %f31, %f32;
	ld.global.f32 	%f34, [%rd22];
	add.f32 	%f35, %f33, %f34;
	ld.global.f32 	%f36, [%rd22+4096];
	add.f32 	%f37, %f35, %f36;
	ld.global.f32 	%f38, [%rd22+8192];
	add.f32 	%f39, %f37, %f38;
	ld.global.f32 	%f40, [%rd22+12288];
	add.f32 	%f41, %f39, %f40;
	ld.global.f32 	%f42, [%rd22+16384];
	add.f32 	%f43, %f41, %f42;
	ld.global.f32 	%f44, [%rd22+20480];
	add.f32 	%f45, %f43, %f44;
	ld.global.f32 	%f46, [%rd22+24576];
	add.f32 	%f47, %f45, %f46;
	ld.global.f32 	%f48, [%rd22+28672];
	add.f32 	%f113, %f47, %f48;
	add.s32 	%r31, %r31, 16384;
	add.s32 	%r29, %r29, 16;
	add.s64 	%rd22, %rd22, 65536;
	setp.ne.s32 	%p3, %r29, 0;
	@%p3 bra 	$L__BB0_3;
$L__BB0_4:
	setp.eq.s32 	%p4, %r3, 0;
	@%p4 bra 	$L__BB0_13;
	and.b32  	%r10, %r2, 7;
	setp.lt.u32 	%p5, %r3, 8;
	@%p5 bra 	$L__BB0_7;
	mul.wide.u32 	%rd15, %r31, 4;
	add.s64 	%rd16, %rd1, %rd15;
	ld.global.f32 	%f50, [%rd16];
	add.f32 	%f51, %f113, %f50;
	ld.global.f32 	%f52, [%rd16+4096];
	add.f32 	%f53, %f51, %f52;
	ld.global.f32 	%f54, [%rd16+8192];
	add.f32 	%f55, %f53, %f54;
	ld.global.f32 	%f56, [%rd16+12288];
	add.f32 	%f57, %f55, %f56;
	ld.global.f32 	%f58, [%rd16+16384];
	add.f32 	%f59, %f57, %f58;
	ld.global.f32 	%f60, [%rd16+20480];
	add.f32 	%f61, %f59, %f60;
	ld.global.f32 	%f62, [%rd16+24576];
	add.f32 	%f63, %f61, %f62;
	ld.global.f32 	%f64, [%rd16+28672];
	add.f32 	%f113, %f63, %f64;
	add.s32 	%r31, %r31, 8192;
$L__BB0_7:
	setp.eq.s32 	%p6, %r10, 0;
	@%p6 bra 	$L__BB0_13;
	and.b32  	%r13, %r2, 3;
	setp.lt.u32 	%p7, %r10, 4;
	@%p7 bra 	$L__BB0_10;
	mul.wide.u32 	%rd17, %r31, 4;
	add.s64 	%rd18, %rd1, %rd17;
	ld.global.f32 	%f66, [%rd18];
	add.f32 	%f67, %f113, %f66;
	ld.global.f32 	%f68, [%rd18+4096];
	add.f32 	%f69, %f67, %f68;
	ld.global.f32 	%f70, [%rd18+8192];
	add.f32 	%f71, %f69, %f70;
	ld.global.f32 	%f72, [%rd18+12288];
	add.f32 	%f113, %f71, %f72;
	add.s32 	%r31, %r31, 4096;
$L__BB0_10:
	setp.eq.s32 	%p8, %r13, 0;
	@%p8 bra 	$L__BB0_13;
	mul.wide.u32 	%rd19, %r31, 4;
	add.s64 	%rd23, %rd1, %rd19;
	neg.s32 	%r34, %r13;
$L__BB0_12:
	.pragma "nounroll";
	ld.global.f32 	%f73, [%rd23];
	add.f32 	%f113, %f113, %f73;
	add.s64 	%rd23, %rd23, 4096;
	add.s32 	%r34, %r34, 1;
	setp.ne.s32 	%p9, %r34, 0;
	@%p9 bra 	$L__BB0_12;
$L__BB0_13:
	shl.b32 	%r27, %r1, 2;
	mov.u32 	%r28, _ZZ6reduceILi1024EEvPfiE8shareMem;
	add.s32 	%r19, %r28, %r27;
	st.shared.f32 	[%r19], %f113;
	bar.sync 	0;
	setp.gt.u32 	%p10, %r1, 511;
	@%p10 bra 	$L__BB0_15;
	ld.shared.f32 	%f74, [%r19];
	ld.shared.f32 	%f75, [%r19+2048];
	add.f32 	%f76, %f74, %f75;
	st.shared.f32 	[%r19], %f76;
$L__BB0_15:
	bar.sync 	0;
	setp.gt.u32 	%p11, %r1, 255;
	@%p11 bra 	$L__BB0_17;
	ld.shared.f32 	%f77, [%r19];
	ld.shared.f32 	%f78, [%r19+1024];
	add.f32 	%f79, %f77, %f78;
	st.shared.f32 	[%r19], %f79;
$L__BB0_17:
	bar.sync 	0;
	setp.gt.u32 	%p12, %r1, 127;
	@%p12 bra 	$L__BB0_19;
	ld.shared.f32 	%f80, [%r19];
	ld.shared.f32 	%f81, [%r19+512];
	add.f32 	%f82, %f80, %f81;
	st.shared.f32 	[%r19], %f82;
$L__BB0_19:
	bar.sync 	0;
	setp.gt.u32 	%p13, %r1, 63;
	@%p13 bra 	$L__BB0_21;
	ld.shared.f32 	%f83, [%r19];
	ld.shared.f32 	%f84, [%r19+256];
	add.f32 	%f85, %f83, %f84;
	st.shared.f32 	[%r19], %f85;
$L__BB0_21:
	bar.sync 	0;
	setp.gt.u32 	%p14, %r1, 31;
	@%p14 bra 	$L__BB0_23;
	ld.shared.f32 	%f86, [%r19];
	ld.shared.f32 	%f87, [%r19+128];
	add.f32 	%f88, %f86, %f87;
	st.shared.f32 	[%r19], %f88;
$L__BB0_23:
	bar.sync 	0;
	setp.gt.u32 	%p15, %r1, 15;
	@%p15 bra 	$L__BB0_25;
	ld.shared.f32 	%f89, [%r19];
	ld.shared.f32 	%f90, [%r19+64];
	add.f32 	%f91, %f89, %f90;
	st.shared.f32 	[%r19], %f91;
$L__BB0_25:
	bar.sync 	0;
	setp.gt.u32 	%p16, %r1, 7;
	@%p16 bra 	$L__BB0_27;
	ld.shared.f32 	%f92, [%r19];
	ld.shared.f32 	%f93, [%r19+32];
	add.f32 	%f94, %f92, %f93;
	st.shared.f32 	[%r19], %f94;
$L__BB0_27:
	bar.sync 	0;
	setp.gt.u32 	%p17, %r1, 3;
	@%p17 bra 	$L__BB0_29;
	ld.shared.f32 	%f95, [%r19];
	ld.shared.f32 	%f96, [%r19+16];
	add.f32 	%f97, %f95, %f96;
	st.shared.f32 	[%r19], %f97;
$L__BB0_29:
	bar.sync 	0;
	setp.gt.u32 	%p18, %r1, 1;
	@%p18 bra 	$L__BB0_31;
	ld.shared.f32 	%f98, [%r19];
	ld.shared.f32 	%f99, [%r19+8];
	add.f32 	%f100, %f98, %f99;
	st.shared.f32 	[%r19], %f100;
$L__BB0_31:
	bar.sync 	0;
	setp.ne.s32 	%p19, %r1, 0;
	@%p19 bra 	$L__BB0_33;
	ld.shared.f32 	%f101, [%r19];
	ld.shared.f32 	%f102, [_ZZ6reduceILi1024EEvPfiE8shareMem+4];
	add.f32 	%f103, %f101, %f102;
	st.shared.f32 	[%r19], %f103;
$L__BB0_33:
	bar.sync 	0;
	ld.shared.f32 	%f104, [%r19];
	mul.wide.u32 	%rd20, %r1, 4;
	add.s64 	%rd21, %rd1, %rd20;
	st.global.f32 	[%rd21], %f104;
	ret;

}


// ===== COMPILED SASS (sm_100) =====

	.target	sm_100

	.elftype	@"ET_EXEC"


//--------------------- .note.nv.tkinfo           --------------------------
	.section	.note.nv.tkinfo,"",@"SHT_NOTE"
	.sectionflags	@"SHF_NOTE_NV_TKINFO"
	.tkinfo
        /*0018*/ 	.word	0x00000002
        /*0030*/ 	.string	""
        /*0030*/ 	.string	"ptxas"
        /*0030*/ 	.string	"Cuda compilation tools, release 13.0, V13.0.88"
        /*0030*/ 	.string	"Build cuda_13.0.r13.0/compiler.36424714_0"
        /*0030*/ 	.string	"-arch sm_100 -m 64 "



//--------------------- .note.nv.cuinfo           --------------------------
	.section	.note.nv.cuinfo,"",@"SHT_NOTE"
	.sectionflags	@"SHF_NOTE_NV_CUINFO"
        /*0018*/ 	.short	0x0002
        /*001a*/ 	.short	0x0064
        /*001c*/ 	.short	0x0082
	.zero		2


//--------------------- .nv.info                  --------------------------
	.section	.nv.info,"",@"SHT_CUDA_INFO"
	.align	4


	//----- nvinfo : EIATTR_REGCOUNT
	.align		4
        /*0000*/ 	.byte	0x04, 0x2f
        /*0002*/ 	.short	(.L_2 - .L_1)
	.align		4
.L_1:
        /*0004*/ 	.word	index@(_Z6reduceILi1024EEvPfi)
        /*0008*/ 	.word	0x0000001e


	//----- nvinfo : EIATTR_FRAME_SIZE
	.align		4
.L_2:
        /*000c*/ 	.byte	0x04, 0x11
        /*000e*/ 	.short	(.L_4 - .L_3)
	.align		4
.L_3:
        /*0010*/ 	.word	index@(_Z6reduceILi1024EEvPfi)
        /*0014*/ 	.word	0x00000008


	//----- nvinfo : EIATTR_MIN_STACK_SIZE
	.align		4
.L_4:
        /*0018*/ 	.byte	0x04, 0x12
        /*001a*/ 	.short	(.L_6 - .L_5)
	.align		4
.L_5:
        /*001c*/ 	.word	index@(_Z6reduceILi1024EEvPfi)
        /*0020*/ 	.word	0x00000008
.L_6:


//--------------------- .nv.compat                --------------------------
	.section	.nv.compat,"",@"SHT_CUDA_COMPAT_INFO"
	.align	4
        /*0000*/ 	.byte	0x02, 0x09, 0x00, 0x00, 0x02, 0x02, 0x01, 0x00, 0x02, 0x05, 0x05, 0x00, 0x03, 0x07, 0x01, 0x01
        /*0010*/ 	.byte	0x02, 0x03, 0x00, 0x00, 0x02, 0x06, 0x01, 0x00, 0x04, 0x0b, 0x08, 0x00, 0x09, 0x00, 0x00, 0x00
        /*0020*/ 	.byte	0x00, 0x00, 0x00, 0x00


//--------------------- .nv.info._Z6reduceILi1024EEvPfi --------------------------
	.section	.nv.info._Z6reduceILi1024EEvPfi,"",@"SHT_CUDA_INFO"
	.sectionflags	@""
	.align	4


	//----- nvinfo : EIATTR_CUDA_API_VERSION
	.align		4
        /*0000*/ 	.byte	0x04, 0x37
        /*0002*/ 	.short	(.L_8 - .L_7)
.L_7:
        /*0004*/ 	.word	0x00000082


	//----- nvinfo : EIATTR_KPARAM_INFO
	.align		4
.L_8:
        /*0008*/ 	.byte	0x04, 0x17
        /*000a*/ 	.short	(.L_10 - .L_9)
.L_9:
        /*000c*/ 	.word	0x00000000
        /*0010*/ 	.short	0x0001
        /*0012*/ 	.short	0x0008
        /*0014*/ 	.byte	0x00, 0xf0, 0x11, 0x00


	//----- nvinfo : EIATTR_KPARAM_INFO
	.align		4
.L_10:
        /*0018*/ 	.byte	0x04, 0x17
        /*001a*/ 	.short	(.L_12 - .L_11)
.L_11:
        /*001c*/ 	.word	0x00000000
        /*0020*/ 	.short	0x0000
        /*0022*/ 	.short	0x0000
        /*0024*/ 	.byte	0x00, 0xf5, 0x21, 0x00


	//----- nvinfo : EIATTR_SPARSE_MMA_MASK
	.align		4
.L_12:
        /*0028*/ 	.byte	0x03, 0x50
        /*002a*/ 	.short	0x0000


	//----- nvinfo : EIATTR_MAXREG_COUNT
	.align		4
        /*002c*/ 	.byte	0x03, 0x1b
        /*002e*/ 	.short	0x00ff


	//----- nvinfo : EIATTR_NUM_BARRIERS
	.align		4
        /*0030*/ 	.byte	0x02, 0x4c
        /*0032*/ 	.byte	0x01
	.zero		1


	//----- nvinfo : EIATTR_EXTERNS
	.align		4
        /*0034*/ 	.byte	0x04, 0x0f
        /*0036*/ 	.short	(.L_14 - .L_13)


	//   ....[0]....
	.align		4
.L_13:
        /*0038*/ 	.word	index@(vprintf)


	//----- nvinfo : EIATTR_MERCURY_ISA_VERSION
	.align		4
.L_14:
        /*003c*/ 	.byte	0x03, 0x5f
        /*003e*/ 	.short	0x0101


	//----- nvinfo : EIATTR_VRC_CTA_INIT_COUNT
	.align		4
        /*0040*/ 	.byte	0x02, 0x4a
	.zero		1
	.zero		1


	//----- nvinfo : EIATTR_SYSCALL_OFFSETS
	.align		4
        /*0044*/ 	.byte	0x04, 0x46
        /*0046*/ 	.short	(.L_16 - .L_15)


	//   ....[0]....
.L_15:
        /*0048*/ 	.word	0x000000e0


	//----- nvinfo : EIATTR_EXIT_INSTR_OFFSETS
	.align		4
.L_16:
        /*004c*/ 	.byte	0x04, 0x1c
        /*004e*/ 	.short	(.L_18 - .L_17)


	//   ....[0]....
.L_17:
        /*0050*/ 	.word	0x00000ce0


	//----- nvinfo : EIATTR_CRS_STACK_SIZE
	.align		4
.L_18:
        /*0054*/ 	.byte	0x04, 0x1e
        /*0056*/ 	.short	(.L_20 - .L_19)
.L_19:
        /*0058*/ 	.word	0x00000000


	//----- nvinfo : EIATTR_CBANK_PARAM_SIZE
	.align		4
.L_20:
        /*005c*/ 	.byte	0x03, 0x19
        /*005e*/ 	.short	0x000c


	//----- nvinfo : EIATTR_PARAM_CBANK
	.align		4
        /*0060*/ 	.byte	0x04, 0x0a
        /*0062*/ 	.short	(.L_22 - .L_21)
	.align		4
.L_21:
        /*0064*/ 	.word	index@(.nv.constant0._Z6reduceILi1024EEvPfi)
        /*0068*/ 	.short	0x0380
        /*006a*/ 	.short	0x000c


	//----- nvinfo : EIATTR_SW_WAR
	.align		4
.L_22:
        /*006c*/ 	.byte	0x04, 0x36
        /*006e*/ 	.short	(.L_24 - .L_23)
.L_23:
        /*0070*/ 	.word	0x00000008
.L_24:


//--------------------- .nv.callgraph             --------------------------
	.section	.nv.callgraph,"",@"SHT_CUDA_CALLGRAPH"
	.align	4
	.sectionentsize	8
	.align		4
        /*0000*/ 	.word	0x00000000
	.align		4
        /*0004*/ 	.word	0xffffffff
	.align		4
        /*0008*/ 	.word	index@(_Z6reduceILi1024EEvPfi)
	.align		4
        /*000c*/ 	.word	index@(vprintf)
	.align		4
        /*0010*/ 	.word	0x00000000
	.align		4
        /*0014*/ 	.word	0xfffffffe
	.align		4
        /*0018*/ 	.word	0x00000000
	.align		4
        /*001c*/ 	.word	0xfffffffd
	.align		4
        /*0020*/ 	.word	0x00000000
	.align		4
        /*0024*/ 	.word	0xfffffffc


//--------------------- .nv.constant4             --------------------------
	.section	.nv.constant4,"a",@progbits
	.align	8
	.align		8
.nv.constant4:
        /*0000*/ 	.dword	vprintf
	.align		8
        /*0008*/ 	.dword	$str


//--------------------- .text._Z6reduceILi1024EEvPfi --------------------------
	.section	.text._Z6reduceILi1024EEvPfi,"ax",@progbits
	.align	128
        .global         _Z6reduceILi1024EEvPfi
        .type           _Z6reduceILi1024EEvPfi,@function
        .size           _Z6reduceILi1024EEvPfi,(.L_x_12 - _Z6reduceILi1024EEvPfi)
        .other          _Z6reduceILi1024EEvPfi,@"STO_CUDA_ENTRY STV_DEFAULT"
_Z6reduceILi1024EEvPfi:
.text._Z6reduceILi1024EEvPfi:
[----:B------:R-:W0:Y:S01]  /*0000*/  LDC R1, c[0x0][0x37c] ;  /* 0x0000df00ff017b82 */ /* 0x000e220000000800 */
[----:B------:R-:W1:Y:S01]  /*0010*/  S2R R2, SR_TID.X ;  /* 0x0000000000027919 */ /* 0x000e620000002100 */
[----:B0-----:R-:W-:Y:S01]  /*0020*/  IADD3 R1, PT, PT, R1, -0x8, RZ ;  /* 0xfffffff801017810 */ /* 0x001fe20007ffe0ff */
[----:B------:R-:W0:Y:S01]  /*0030*/  LDCU UR4, c[0x0][0x2f8] ;  /* 0x00005f00ff0477ac */ /* 0x000e220008000800 */
[----:B------:R-:W-:Y:S01]  /*0040*/  MOV R0, 0x0 ;  /* 0x0000000000007802 */ /* 0x000fe20000000f00 */
[----:B------:R-:W2:Y:S03]  /*0050*/  LDCU.64 UR6, c[0x4][0x8] ;  /* 0x01000100ff0677ac */ /* 0x000ea60008000a00 */
[----:B------:R3:W4:Y:S01]  /*0060*/  LDC.64 R8, c[0x4][R0] ;  /* 0x0100000000087b82 */ /* 0x0007220000000a00 */
[----:B------:R-:W5:Y:S01]  /*0070*/  LDCU UR5, c[0x0][0x2fc] ;  /* 0x00005f80ff0577ac */ /* 0x000f620008000800 */
[----:B0-----:R-:W-:-:S02]  /*0080*/  IADD3 R6, P0, PT, R1, UR4, RZ ;  /* 0x0000000401067c10 */ /* 0x001fc4000ff1e0ff */
[----:B--2---:R-:W-:Y:S02]  /*0090*/  MOV R4, UR6 ;  /* 0x0000000600047c02 */ /* 0x004fe40008000f00 */
[----:B------:R-:W-:Y:S02]  /*00a0*/  MOV R5, UR7 ;  /* 0x0000000700057c02 */ /* 0x000fe40008000f00 */
[----:B-----5:R-:W-:Y:S01]  /*00b0*/  IADD3.X R7, PT, PT, RZ, UR5, RZ, P0, !PT ;  /* 0x00000005ff077c10 */ /* 0x020fe200087fe4ff */
[----:B-1----:R3:W-:Y:S06]  /*00c0*/  STL [R1], R2 ;  /* 0x0000000201007387 */ /* 0x0027ec0000100800 */
[----:B------:R-:W-:-:S07]  /*00d0*/  LEPC R20, `(.L_x_0) ;  /* 0x000000001014794e */ /* 0x000fce0000000000 */
[----:B---34-:R-:W-:Y:S05]  /*00e0*/  CALL.ABS.NOINC R8 ;  /* 0x0000000008007343 */ /* 0x018fea0003c00000 */
.L_x_0:
[----:B------:R-:W-:Y:S05]  /*00f0*/  WARPSYNC.ALL ;  /* 0x0000000000007948 */ /* 0x000fea0003800000 */
[----:B------:R-:W0:Y:S01]  /*0100*/  LDCU UR8, c[0x0][0x388] ;  /* 0x00007100ff0877ac */ /* 0x000e220008000800 */
[----:B------:R-:W-:Y:S01]  /*0110*/  BSSY.RECONVERGENT B0, `(.L_x_1) ;  /* 0x0000076000007945 */ /* 0x000fe20003800200 */
[----:B------:R-:W-:Y:S01]  /*0120*/  IMAD.MOV.U32 R0, RZ, RZ, RZ ;  /* 0x000000ffff007224 */ /* 0x000fe200078e00ff */
[----:B------:R-:W1:Y:S01]  /*0130*/  LDCU.64 UR6, c[0x0][0x358] ;  /* 0x00006b00ff0677ac */ /* 0x000e620008000a00 */
[----:B------:R-:W-:Y:S01]  /*0140*/  BAR.SYNC.DEFER_BLOCKING 0x0 ;  /* 0x0000000000007b1d */ /* 0x000fe20000010000 */
[----:B0-----:R-:W-:-:S13]  /*0150*/  ISETP.GE.AND P0, PT, R2, UR8, PT ;  /* 0x0000000802007c0c */ /* 0x001fda000bf06270 */
[----:B-1----:R-:W-:Y:S05]  /*0160*/  @P0 BRA `(.L_x_2) ;  /* 0x0000000400c00947 */ /* 0x002fea0003800000 */
[-C--:B------:R-:W-:Y:S01]  /*0170*/  LOP3.LUT R0, RZ, R2.reuse, RZ, 0x33, !PT ;  /* 0x00000002ff007212 */ /* 0x080fe200078e33ff */
[----:B------:R-:W-:Y:S01]  /*0180*/  BSSY.RECONVERGENT B1, `(.L_x_3) ;  /* 0x0000037000017945 */ /* 0x000fe20003800200 */
[----:B------:R-:W-:Y:S02]  /*0190*/  MOV R3, R2 ;  /* 0x0000000200037202 */ /* 0x000fe40000000f00 */
[----:B------:R-:W-:-:S04]  /*01a0*/  IADD3 R0, PT, PT, R0, UR8, RZ ;  /* 0x0000000800007c10 */ /* 0x000fc8000fffe0ff */
[C---:B------:R-:W-:Y:S02]  /*01b0*/  ISETP.GE.U32.AND P1, PT, R0.reuse, 0x3c00, PT ;  /* 0x00003c000000780c */ /* 0x040fe40003f26070 */
[----:B------:R-:W-:Y:S01]  /*01c0*/  LEA.HI R6, R0, 0x1, RZ, 0x16 ;  /* 0x0000000100067811 */ /* 0x000fe200078fb0ff */
[----:B------:R-:W-:-:S03]  /*01d0*/  HFMA2 R0, -RZ, RZ, 0, 0 ;  /* 0x00000000ff007431 */ /* 0x000fc600000001ff */
[----:B------:R-:W-:-:S04]  /*01e0*/  LOP3.LUT R20, R6, 0xf, RZ, 0xc0, !PT ;  /* 0x0000000f06147812 */ /* 0x000fc800078ec0ff */
[----:B------:R-:W-:-:S03]  /*01f0*/  ISETP.NE.AND P0, PT, R20, RZ, PT ;  /* 0x000000ff1400720c */ /* 0x000fc60003f05270 */
[----:B------:R-:W-:Y:S10]  /*0200*/  @!P1 BRA `(.L_x_4) ;  /* 0x0000000000b89947 */ /* 0x000ff40003800000 */
[----:B------:R-:W0:Y:S01]  /*0210*/  LDC.64 R4, c[0x0][0x380] ;  /* 0x0000e000ff047b82 */ /* 0x000e220000000a00 */
[----:B------:R-:W-:Y:S01]  /*0220*/  LOP3.LUT R10, R6, 0x7ffff0, RZ, 0xc0, !PT ;  /* 0x007ffff0060a7812 */ /* 0x000fe200078ec0ff */
[----:B------:R-:W-:Y:S01]  /*0230*/  IMAD.MOV.U32 R0, RZ, RZ, RZ ;  /* 0x000000ffff007224 */ /* 0x000fe200078e00ff */
[----:B------:R-:W-:Y:S02]  /*0240*/  MOV R3, R2 ;  /* 0x0000000200037202 */ /* 0x000fe40000000f00 */
[----:B------:R-:W-:Y:S01]  /*0250*/  IADD3 R10, PT, PT, -R10, RZ, RZ ;  /* 0x000000ff0a0a7210 */ /* 0x000fe20007ffe1ff */
[----:B0-----:R-:W-:-:S03]  /*0260*/  IMAD.WIDE.U32 R4, R2, 0x4, R4 ;  /* 0x0000000402047825 */ /* 0x001fc600078e0004 */
[----:B------:R-:W-:-:S04]  /*0270*/  IADD3 R4, P1, PT, R4, 0x8000, RZ ;  /* 0x0000800004047810 */ /* 0x000fc80007f3e0ff */
[----:B------:R-:W-:-:S09]  /*0280*/  IADD3.X R5, PT, PT, RZ, R5, RZ, P1, !PT ;  /* 0x00000005ff057210 */ /* 0x000fd20000ffe4ff */
.L_x_5:
[----:B------:R-:W2:Y:S04]  /*0290*/  LDG.E R19, desc[UR6][R4.64+-0x8000] ;  /* 0xff80000604137981 */ /* 0x000ea8000c1e1900 */
[----:B------:R-:W3:Y:S04]  /*02a0*/  LDG.E R18, desc[UR6][R4.64+-0x7000] ;  /* 0xff90000604127981 */ /* 0x000ee8000c1e1900 */
[----:B------:R-:W4:Y:S04]  /*02b0*/  LDG.E R21, desc[UR6][R4.64+-0x6000] ;  /* 0xffa0000604157981 */ /* 0x000f28000c1e1900 */
[----:B------:R-:W5:Y:S04]  /*02c0*/  LDG.E R23, desc[UR6][R4.64+-0x5000] ;  /* 0xffb0000604177981 */ /* 0x000f68000c1e1900 */
        /* <DEDUP_REMOVED lines=11> */
[----:B------:R0:W5:Y:S01]  /*0380*/  LDG.E R9, desc[UR6][R4.64+0x7000] ;  /* 0x0070000604097981 */ /* 0x000162000c1e1900 */
[----:B------:R-:W-:Y:S01]  /*0390*/  VIADD R10, R10, 0x10 ;  /* 0x000000100a0a7836 */ /* 0x000fe20000000000 */
[----:B------:R-:W-:-:S04]  /*03a0*/  IADD3 R3, PT, PT, R3, 0x4000, RZ ;  /* 0x0000400003037810 */ /* 0x000fc80007ffe0ff */
[----:B------:R-:W-:Y:S02]  /*03b0*/  ISETP.NE.AND P1, PT, R10, RZ, PT ;  /* 0x000000ff0a00720c */ /* 0x000fe40003f25270 */
[----:B0-----:R-:W-:-:S04]  /*03c0*/  IADD3 R4, P2, PT, R4, 0x10000, RZ ;  /* 0x0001000004047810 */ /* 0x001fc80007f5e0ff */
[----:B------:R-:W-:Y:S01]  /*03d0*/  IADD3.X R5, PT, PT, RZ, R5, RZ, P2, !PT ;  /* 0x00000005ff057210 */ /* 0x000fe200017fe4ff */
[----:B--2---:R-:W-:-:S04]  /*03e0*/  FADD R19, R19, R0 ;  /* 0x0000000013137221 */ /* 0x004fc80000000000 */
[----:B---3--:R-:W-:-:S04]  /*03f0*/  FADD R18, R19, R18 ;  /* 0x0000001213127221 */ /* 0x008fc80000000000 */
[----:B----4-:R-:W-:-:S04]  /*0400*/  FADD R18, R18, R21 ;  /* 0x0000001512127221 */ /* 0x010fc80000000000 */
[----:B-----5:R-:W-:-:S04]  /*0410*/  FADD R18, R18, R23 ;  /* 0x0000001712127221 */ /* 0x020fc80000000000 */
[----:B------:R-:W-:-:S04]  /*0420*/  FADD R18, R18, R25 ;  /* 0x0000001912127221 */ /* 0x000fc80000000000 */
        /* <DEDUP_REMOVED lines=10> */
[----:B------:R-:W-:Y:S01]  /*04d0*/  FADD R0, R8, R9 ;  /* 0x0000000908007221 */ /* 0x000fe20000000000 */
[----:B------:R-:W-:Y:S06]  /*04e0*/  @P1 BRA `(.L_x_5) ;  /* 0xfffffffc00681947 */ /* 0x000fec000383ffff */
.L_x_4:
[----:B------:R-:W-:Y:S05]  /*04f0*/  BSYNC.RECONVERGENT B1 ;  /* 0x0000000000017941 */ /* 0x000fea0003800200 */
.L_x_3:
[----:B------:R-:W-:Y:S05]  /*0500*/  @!P0 BRA `(.L_x_2) ;  /* 0x0000000000d88947 */ /* 0x000fea0003800000 */
[----:B------:R-:W-:Y:S01]  /*0510*/  ISETP.GE.U32.AND P0, PT, R20, 0x8, PT ;  /* 0x000000081400780c */ /* 0x000fe20003f06070 */
[----:B------:R-:W-:Y:S01]  /*0520*/  BSSY.RECONVERGENT B1, `(.L_x_6) ;  /* 0x0000017000017945 */ /* 0x000fe20003800200 */
[----:B------:R-:W-:-:S04]  /*0530*/  LOP3.LUT R9, R6, 0x7, RZ, 0xc0, !PT ;  /* 0x0000000706097812 */ /* 0x000fc800078ec0ff */
[----:B------:R-:W-:-:S07]  /*0540*/  ISETP.NE.AND P1, PT, R9, RZ, PT ;  /* 0x000000ff0900720c */ /* 0x000fce0003f25270 */
[----:B------:R-:W-:Y:S06]  /*0550*/  @!P0 BRA `(.L_x_7) ;  /* 0x00000000004c8947 */ /* 0x000fec0003800000 */
[----:B------:R-:W0:Y:S02]  /*0560*/  LDC.64 R4, c[0x0][0x380] ;  /* 0x0000e000ff047b82 */ /* 0x000e240000000a00 */
[----:B0-----:R-:W-:-:S05]  /*0570*/  IMAD.WIDE.U32 R4, R3, 0x4, R4 ;  /* 0x0000000403047825 */ /* 0x001fca00078e0004 */
[----:B------:R-:W2:Y:S04]  /*0580*/  LDG.E R7, desc[UR6][R4.64] ;  /* 0x0000000604077981 */ /* 0x000ea8000c1e1900 */
[----:B------:R-:W3:Y:S04]  /*0590*/  LDG.E R8, desc[UR6][R4.64+0x1000] ;  /* 0x0010000604087981 */ /* 0x000ee8000c1e1900 */
[----:B------:R-:W4:Y:S04]  /*05a0*/  LDG.E R10, desc[UR6][R4.64+0x2000] ;  /* 0x00200006040a7981 */ /* 0x000f28000c1e1900 */
[----:B------:R-:W5:Y:S04]  /*05b0*/  LDG.E R12, desc[UR6][R4.64+0x3000] ;  /* 0x00300006040c7981 */ /* 0x000f68000c1e1900 */
[----:B------:R-:W5:Y:S04]  /*05c0*/  LDG.E R14, desc[UR6][R4.64+0x4000] ;  /* 0x00400006040e7981 */ /* 0x000f68000c1e1900 */
[----:B------:R-:W5:Y:S04]  /*05d0*/  LDG.E R16, desc[UR6][R4.64+0x5000] ;  /* 0x0050000604107981 */ /* 0x000f68000c1e1900 */
[----:B------:R-:W5:Y:S04]  /*05e0*/  LDG.E R18, desc[UR6][R4.64+0x6000] ;  /* 0x0060000604127981 */ /* 0x000f68000c1e1900 */
[----:B------:R-:W5:Y:S01]  /*05f0*/  LDG.E R20, desc[UR6][R4.64+0x7000] ;  /* 0x0070000604147981 */ /* 0x000f62000c1e1900 */
[----:B------:R-:W-:Y:S01]  /*0600*/  IADD3 R3, PT, PT, R3, 0x2000, RZ ;  /* 0x0000200003037810 */ /* 0x000fe20007ffe0ff */
[----:B--2---:R-:W-:-:S04]  /*0610*/  FADD R7, R0, R7 ;  /* 0x0000000700077221 */ /* 0x004fc80000000000 */
[----:B---3--:R-:W-:-:S04]  /*0620*/  FADD R7, R7, R8 ;  /* 0x0000000807077221 */ /* 0x008fc80000000000 */
[----:B----4-:R-:W-:-:S04]  /*0630*/  FADD R7, R7, R10 ;  /* 0x0000000a07077221 */ /* 0x010fc80000000000 */
[----:B-----5:R-:W-:-:S04]  /*0640*/  FADD R7, R7, R12 ;  /* 0x0000000c07077221 */ /* 0x020fc80000000000 */
[----:B------:R-:W-:-:S04]  /*0650*/  FADD R7, R7, R14 ;  /* 0x0000000e07077221 */ /* 0x000fc80000000000 */
[----:B------:R-:W-:-:S04]  /*0660*/  FADD R7, R7, R16 ;  /* 0x0000001007077221 */ /* 0x000fc80000000000 */
[----:B------:R-:W-:-:S04]  /*0670*/  FADD R7, R7, R18 ;  /* 0x0000001207077221 */ /* 0x000fc80000000000 */
[----:B------:R-:W-:-:S07]  /*0680*/  FADD R0, R7, R20 ;  /* 0x0000001407007221 */ /* 0x000fce0000000000 */
.L_x_7:
[----:B------:R-:W-:Y:S05]  /*0690*/  BSYNC.RECONVERGENT B1 ;  /* 0x0000000000017941 */ /* 0x000fea0003800200 */
.L_x_6:
        /* <DEDUP_REMOVED lines=11> */
[----:B------:R-:W5:Y:S01]  /*0750*/  LDG.E R12, desc[UR6][R4.64+0x3000] ;  /* 0x00300006040c7981 */ /* 0x000f62000c1e1900 */
[----:B------:R-:W-:-:S02]  /*0760*/  VIADD R3, R3, 0x1000 ;  /* 0x0000100003037836 */ /* 0x000fc40000000000 */
[----:B--2---:R-:W-:-:S04]  /*0770*/  FADD R7, R0, R7 ;  /* 0x0000000700077221 */ /* 0x004fc80000000000 */
[----:B---3--:R-:W-:-:S04]  /*0780*/  FADD R7, R7, R8 ;  /* 0x0000000807077221 */ /* 0x008fc80000000000 */
[----:B----4-:R-:W-:-:S04]  /*0790*/  FADD R7, R7, R10 ;  /* 0x0000000a07077221 */ /* 0x010fc80000000000 */
[----:B-----5:R-:W-:-:S07]  /*07a0*/  FADD R0, R7, R12 ;  /* 0x0000000c07007221 */ /* 0x020fce0000000000 */
.L_x_9:
[----:B------:R-:W-:Y:S05]  /*07b0*/  BSYNC.RECONVERGENT B1 ;  /* 0x0000000000017941 */ /* 0x000fea0003800200 */
.L_x_8:
[----:B------:R-:W-:Y:S05]  /*07c0*/  @!P1 BRA `(.L_x_2) ;  /* 0x0000000000289947 */ /* 0x000fea0003800000 */
[----:B------:R-:W0:Y:S01]  /*07d0*/  LDC.64 R4, c[0x0][0x380] ;  /* 0x0000e000ff047b82 */ /* 0x000e220000000a00 */
[----:B------:R-:W-:Y:S01]  /*07e0*/  IADD3 R6, PT, PT, -R6, RZ, RZ ;  /* 0x000000ff06067210 */ /* 0x000fe20007ffe1ff */
[----:B0-----:R-:W-:-:S07]  /*07f0*/  IMAD.WIDE.U32 R4, R3, 0x4, R4 ;  /* 0x0000000403047825 */ /* 0x001fce00078e0004 */
.L_x_10:
[----:B------:R0:W2:Y:S01]  /*0800*/  LDG.E R3, desc[UR6][R4.64] ;  /* 0x0000000604037981 */ /* 0x0000a2000c1e1900 */
[----:B------:R-:W-:-:S04]  /*0810*/  IADD3 R6, PT, PT, R6, 0x1, RZ ;  /* 0x0000000106067810 */ /* 0x000fc80007ffe0ff */
[----:B------:R-:W-:Y:S02]  /*0820*/  ISETP.NE.AND P0, PT, R6, RZ, PT ;  /* 0x000000ff0600720c */ /* 0x000fe40003f05270 */
[----:B0-----:R-:W-:-:S04]  /*0830*/  IADD3 R4, P1, PT, R4, 0x1000, RZ ;  /* 0x0000100004047810 */ /* 0x001fc80007f3e0ff */
[----:B------:R-:W-:Y:S01]  /*0840*/  IADD3.X R5, PT, PT, RZ, R5, RZ, P1, !PT ;  /* 0x00000005ff057210 */ /* 0x000fe20000ffe4ff */
[----:B--2---:R-:W-:-:S06]  /*0850*/  FADD R0, R3, R0 ;  /* 0x0000000003007221 */ /* 0x004fcc0000000000 */
[----:B------:R-:W-:Y:S05]  /*0860*/  @P0 BRA `(.L_x_10) ;  /* 0xfffffffc00e40947 */ /* 0x000fea000383ffff */
.L_x_2:
[----:B------:R-:W-:Y:S05]  /*0870*/  BSYNC.RECONVERGENT B0 ;  /* 0x0000000000007941 */ /* 0x000fea0003800200 */
.L_x_1:
[----:B------:R-:W0:Y:S01]  /*0880*/  S2UR UR5, SR_CgaCtaId ;  /* 0x00000000000579c3 */ /* 0x000e220000008800 */
[----:B------:R-:W-:Y:S01]  /*0890*/  UMOV UR4, 0x400 ;  /* 0x0000040000047882 */ /* 0x000fe20000000000 */
[C---:B------:R-:W-:Y:S02]  /*08a0*/  ISETP.GT.U32.AND P0, PT, R2.reuse, 0x1ff, PT ;  /* 0x000001ff0200780c */ /* 0x040fe40003f04070 */
[----:B------:R-:W-:Y:S01]  /*08b0*/  ISETP.GT.U32.AND P1, PT, R2, 0xff, PT ;  /* 0x000000ff0200780c */ /* 0x000fe20003f24070 */
[----:B0-----:R-:W-:-:S06]  /*08c0*/  ULEA UR4, UR5, UR4, 0x18 ;  /* 0x0000000405047291 */ /* 0x001fcc000f8ec0ff */
[----:B------:R-:W-:-:S05]  /*08d0*/  LEA R3, R2, UR4, 0x2 ;  /* 0x0000000402037c11 */ /* 0x000fca000f8e10ff */
[----:B------:R-:W-:Y:S01]  /*08e0*/  STS [R3], R0 ;  /* 0x0000000003007388 */ /* 0x000fe20000000800 */
[----:B------:R-:W-:Y:S06]  /*08f0*/  BAR.SYNC.DEFER_BLOCKING 0x0 ;  /* 0x0000000000007b1d */ /* 0x000fec0000010000 */
[----:B------:R-:W-:Y:S04]  /*0900*/  @!P0 LDS R4, [R3] ;  /* 0x0000000003048984 */ /* 0x000fe80000000800 */
[----:B------:R-:W0:Y:S02]  /*0910*/  @!P0 LDS R5, [R3+0x800] ;  /* 0x0008000003058984 */ /* 0x000e240000000800 */
[----:B0-----:R-:W-:-:S05]  /*0920*/  @!P0 FADD R4, R4, R5 ;  /* 0x0000000504048221 */ /* 0x001fca0000000000 */
[----:B------:R-:W-:Y:S01]  /*0930*/  @!P0 STS [R3], R4 ;  /* 0x0000000403008388 */ /* 0x000fe20000000800 */
[----:B------:R-:W-:Y:S01]  /*0940*/  BAR.SYNC.DEFER_BLOCKING 0x0 ;  /* 0x0000000000007b1d */ /* 0x000fe20000010000 */
[----:B------:R-:W-:-:S05]  /*0950*/  ISETP.GT.U32.AND P0, PT, R2, 0x7f, PT ;  /* 0x0000007f0200780c */ /* 0x000fca0003f04070 */
        /* <DEDUP_REMOVED lines=41> */
[----:B------:R-:W-:-:S05]  /*0bf0*/  ISETP.NE.AND P1, PT, R2, RZ, PT ;  /* 0x000000ff0200720c */ /* 0x000fca0003f25270 */
[----:B------:R-:W-:Y:S04]  /*0c00*/  @!P0 LDS R0, [R3] ;  /* 0x0000000003008984 */ /* 0x000fe80000000800 */
[----:B------:R-:W0:Y:S02]  /*0c10*/  @!P0 LDS R5, [R3+0x8] ;  /* 0x0000080003058984 */ /* 0x000e240000000800 */
[----:B0-----:R-:W-:-:S05]  /*0c20*/  @!P0 FADD R0, R0, R5 ;  /* 0x0000000500008221 */ /* 0x001fca0000000000 */
[----:B------:R-:W-:Y:S01]  /*0c30*/  @!P0 STS [R3], R0 ;  /* 0x0000000003008388 */ /* 0x000fe20000000800 */
[----:B------:R-:W-:Y:S06]  /*0c40*/  BAR.SYNC.DEFER_BLOCKING 0x0 ;  /* 0x0000000000007b1d */ /* 0x000fec0000010000 */
[----:B------:R-:W-:Y:S04]  /*0c50*/  @!P1 LDS R4, [R3] ;  /* 0x0000000003049984 */ /* 0x000fe80000000800 */
[----:B------:R-:W0:Y:S02]  /*0c60*/  @!P1 LDS R5, [UR4+0x4] ;  /* 0x00000404ff059984 */ /* 0x000e240008000800 */
[----:B0-----:R-:W-:-:S02]  /*0c70*/  @!P1 FADD R8, R4, R5 ;  /* 0x0000000504089221 */ /* 0x001fc40000000000 */
[----:B------:R-:W0:Y:S03]  /*0c80*/  LDC.64 R4, c[0x0][0x380] ;  /* 0x0000e000ff047b82 */ /* 0x000e260000000a00 */
[----:B------:R-:W-:Y:S05]  /*0c90*/  @!P1 STS [R3], R8 ;  /* 0x0000000803009388 */ /* 0x000fea0000000800 */
[----:B------:R-:W-:Y:S01]  /*0ca0*/  BAR.SYNC.DEFER_BLOCKING 0x0 ;  /* 0x0000000000007b1d */ /* 0x000fe20000010000 */
[----:B0-----:R-:W-:-:S05]  /*0cb0*/  IMAD.WIDE.U32 R4, R2, 0x4, R4 ;  /* 0x0000000402047825 */ /* 0x001fca00078e0004 */
[----:B------:R-:W0:Y:S04]  /*0cc0*/  LDS R7, [R3] ;  /* 0x0000000003077984 */ /* 0x000e280000000800 */
[----:B0-----:R-:W-:Y:S01]  /*0cd0*/  STG.E desc[UR6][R4.64], R7 ;  /* 0x0000000704007986 */ /* 0x001fe2000c101906 */
[----:B------:R-:W-:Y:S05]  /*0ce0*/  EXIT ;  /* 0x000000000000794d */ /* 0x000fea0003800000 */
.L_x_11:
[----:B------:R-:W-:-:S00]  /*0cf0*/  BRA `(.L_x_11) ;  /* 0xfffffffc00fc7947 */ /* 0x000fc0000383ffff */
[----:B------:R-:W-:-:S00]  /*0d00*/  NOP ;  /* 0x0000000000007918 */ /* 0x000fc00000000000 */
[----:B------:R-:W-:-:S00]  /*0d10*/  NOP ;  /* 0x0000000000007918 */ /* 0x000fc00000000000 */
[----:B------:R-:W-:-:S00]  /*0d20*/  NOP ;  /* 0x0000000000007918 */ /* 0x000fc00000000000 */
[----:B------:R-:W-:-:S00]  /*0d30*/  NOP ;  /* 0x0000000000007918 */ /* 0x000fc00000000000 */
[----:B------:R-:W-:-:S00]  /*0d40*/  NOP ;  /* 0x0000000000007918 */ /* 0x000fc00000000000 */
[----:B------:R-:W-:-:S00]  /*0d50*/  NOP ;  /* 0x0000000000007918 */ /* 0x000fc00000000000 */
[----:B------:R-:W-:-:S00]  /*0d60*/  NOP ;  /* 0x0000000000007918 */ /* 0x000fc00000000000 */
[----:B------:R-:W-:-:S00]  /*0d70*/  NOP ;  /* 0x0000000000007918 */ /* 0x000fc00000000000 */
.L_x_12:


//--------------------- .nv.global.init           --------------------------
	.section	.nv.global.init,"aw",@progbits
.nv.global.init:
	.type		$str,@object
	.size		$str,(.L_0 - $str)
$str:
        /*0000*/ 	.byte	0x6e, 0x6f, 0x77, 0x20, 0x72, 0x75, 0x6e, 0x20, 0x6f, 0x6e, 0x20, 0x47, 0x50, 0x55, 0x20, 0x74
        /*0010*/ 	.byte	0x72, 0x65, 0x61, 0x64, 0x3a, 0x25, 0x64, 0x0a, 0x00
.L_0:


//--------------------- .nv.shared._Z6reduceILi1024EEvPfi --------------------------
	.section	.nv.shared._Z6reduceILi1024EEvPfi,"aw",@nobits
	.sectionflags	@""
	.align	4
.nv.shared._Z6reduceILi1024EEvPfi:
	.zero		5120


//--------------------- .nv.shared.reserved.0     --------------------------
	.section	.nv.shared.reserved.0,"aw",@nobits
	.weak		__nv_reservedSMEM_offset_0_alias
	.size		__nv_reservedSMEM_offset_0_alias, 0, 64
	.other		__nv_reservedSMEM_offset_0_alias,@"STO_CUDA_RESERVED_SHARED STV_DEFAULT"
__nv_reservedSMEM_offset_0_alias:
	.zero		0
	.zero		64


//--------------------- .nv.constant0._Z6reduceILi1024EEvPfi --------------------------
	.section	.nv.constant0._Z6reduceILi1024EEvPfi,"a",@progbits
	.sectionflags	@""
	.align	4
.nv.constant0._Z6reduceILi1024EEvPfi:
	.zero		908


//--------------------- SYMBOLS --------------------------

	.type		.nv.reservedSmem.offset0,@object
	.size		.nv.reservedSmem.offset0,0x4
	.type		.nv.reservedSmem.cap,@object
	.size		.nv.reservedSmem.cap,0x4
	.type		vprintf,@function
